	.headerflags	@"EF_CUDA_TEXMODE_UNIFIED EF_CUDA_64BIT_ADDRESS EF_CUDA_ACCELERATORS EF_CUDA_SM90 EF_CUDA_VIRTUAL_SM(EF_CUDA_SM90)"
	.elftype	@"ET_EXEC"


//--------------------- .nv.info                  --------------------------
	.section	.nv.info,"",@"SHT_CUDA_INFO"
	.align	4


	//----- nvinfo : EIATTR_REGCOUNT
	.align		4
        /*0000*/ 	.byte	0x04, 0x2f
        /*0002*/ 	.short	(.L_3 - .L_2)
	.align		4
.L_2:
        /*0004*/ 	.word	index@(triton_poi_fused__native_batch_norm_legit_no_training_relu_8)
        /*0008*/ 	.word	0x00000011


	//----- nvinfo : EIATTR_MIN_STACK_SIZE
	.align		4
.L_3:
        /*000c*/ 	.byte	0x04, 0x12
        /*000e*/ 	.short	(.L_5 - .L_4)
	.align		4
.L_4:
        /*0010*/ 	.word	index@(triton_poi_fused__native_batch_norm_legit_no_training_relu_8)
        /*0014*/ 	.word	0x00000000


	//----- nvinfo : EIATTR_FRAME_SIZE
	.align		4
.L_5:
        /*0018*/ 	.byte	0x04, 0x11
        /*001a*/ 	.short	(.L_7 - .L_6)
	.align		4
.L_6:
        /*001c*/ 	.word	index@(triton_poi_fused__native_batch_norm_legit_no_training_relu_8)
        /*0020*/ 	.word	0x00000000


	//----- nvinfo : EIATTR_MIN_STACK_SIZE
	.align		4
.L_7:
        /*0024*/ 	.byte	0x04, 0x12
        /*0026*/ 	.short	(.L_9 - .L_8)
	.align		4
.L_8:
        /*0028*/ 	.word	index@(triton_poi_fused__native_batch_norm_legit_no_training_relu_8)
        /*002c*/ 	.word	0x00000000
.L_9:


//--------------------- .nv.info.triton_poi_fused__native_batch_norm_legit_no_training_relu_8 --------------------------
	.section	.nv.info.triton_poi_fused__native_batch_norm_legit_no_training_relu_8,"",@"SHT_CUDA_INFO"
	.sectionflags	@""
	.align	4


	//----- nvinfo : EIATTR_CUDA_API_VERSION
	.align		4
        /*0000*/ 	.byte	0x04, 0x37
        /*0002*/ 	.short	(.L_11 - .L_10)
.L_10:
        /*0004*/ 	.word	0x0000007c


	//----- nvinfo : EIATTR_KPARAM_INFO
	.align		4
.L_11:
        /*0008*/ 	.byte	0x04, 0x17
        /*000a*/ 	.short	(.L_13 - .L_12)
.L_12:
        /*000c*/ 	.word	0x00000000
        /*0010*/ 	.short	0x0006
        /*0012*/ 	.short	0x0030
        /*0014*/ 	.byte	0x00, 0xf0, 0x11, 0x00


	//----- nvinfo : EIATTR_KPARAM_INFO
	.align		4
.L_13:
        /*0018*/ 	.byte	0x04, 0x17
        /*001a*/ 	.short	(.L_15 - .L_14)
.L_14:
        /*001c*/ 	.word	0x00000000
        /*0020*/ 	.short	0x0005
        /*0022*/ 	.short	0x0028
        /*0024*/ 	.byte	0x00, 0xf4, 0x21, 0x00


	//----- nvinfo : EIATTR_KPARAM_INFO
	.align		4
.L_15:
        /*0028*/ 	.byte	0x04, 0x17
        /*002a*/ 	.short	(.L_17 - .L_16)
.L_16:
        /*002c*/ 	.word	0x00000000
        /*0030*/ 	.short	0x0004
        /*0032*/ 	.short	0x0020
        /*0034*/ 	.byte	0x00, 0xf4, 0x21, 0x00


	//----- nvinfo : EIATTR_KPARAM_INFO
	.align		4
.L_17:
        /*0038*/ 	.byte	0x04, 0x17
        /*003a*/ 	.short	(.L_19 - .L_18)
.L_18:
        /*003c*/ 	.word	0x00000000
        /*0040*/ 	.short	0x0003
        /*0042*/ 	.short	0x0018
        /*0044*/ 	.byte	0x00, 0xf4, 0x21, 0x00


	//----- nvinfo : EIATTR_KPARAM_INFO
	.align		4
.L_19:
        /*0048*/ 	.byte	0x04, 0x17
        /*004a*/ 	.short	(.L_21 - .L_20)
.L_20:
        /*004c*/ 	.word	0x00000000
        /*0050*/ 	.short	0x0002
        /*0052*/ 	.short	0x0010
        /*0054*/ 	.byte	0x00, 0xf4, 0x21, 0x00


	//----- nvinfo : EIATTR_KPARAM_INFO
	.align		4
.L_21:
        /*0058*/ 	.byte	0x04, 0x17
        /*005a*/ 	.short	(.L_23 - .L_22)
.L_22:
        /*005c*/ 	.word	0x00000000
        /*0060*/ 	.short	0x0001
        /*0062*/ 	.short	0x0008
        /*0064*/ 	.byte	0x00, 0xf4, 0x21, 0x00


	//----- nvinfo : EIATTR_KPARAM_INFO
	.align		4
.L_23:
        /*0068*/ 	.byte	0x04, 0x17
        /*006a*/ 	.short	(.L_25 - .L_24)
.L_24:
        /*006c*/ 	.word	0x00000000
        /*0070*/ 	.short	0x0000
        /*0072*/ 	.short	0x0000
        /*0074*/ 	.byte	0x00, 0xf4, 0x21, 0x00


	//----- nvinfo : EIATTR_SPARSE_MMA_MASK
	.align		4
.L_25:
        /*0078*/ 	.byte	0x03, 0x50
        /*007a*/ 	.short	0x0000


	//----- nvinfo : EIATTR_MAXREG_COUNT
	.align		4
        /*007c*/ 	.byte	0x03, 0x1b
        /*007e*/ 	.short	0x00ff


	//----- nvinfo : EIATTR_EXIT_INSTR_OFFSETS
	.align		4
        /*0080*/ 	.byte	0x04, 0x1c
        /*0082*/ 	.short	(.L_27 - .L_26)


	//   ....[0]....
.L_26:
        /*0084*/ 	.word	0x000003b0


	//----- nvinfo : EIATTR_REQNTID
	.align		4
.L_27:
        /*0088*/ 	.byte	0x04, 0x10
        /*008a*/ 	.short	(.L_29 - .L_28)
.L_28:
        /*008c*/ 	.word	0x00000080
        /*0090*/ 	.word	0x00000001
        /*0094*/ 	.word	0x00000001


	//----- nvinfo : EIATTR_CBANK_PARAM_SIZE
	.align		4
.L_29:
        /*0098*/ 	.byte	0x03, 0x19
        /*009a*/ 	.short	0x0034


	//----- nvinfo : EIATTR_PARAM_CBANK
	.align		4
        /*009c*/ 	.byte	0x04, 0x0a
        /*009e*/ 	.short	(.L_31 - .L_30)
	.align		4
.L_30:
        /*00a0*/ 	.word	index@(.nv.constant0.triton_poi_fused__native_batch_norm_legit_no_training_relu_8)
        /*00a4*/ 	.short	0x0210
        /*00a6*/ 	.short	0x0034


	//----- nvinfo : EIATTR_SW_WAR
	.align		4
.L_31:
        /*00a8*/ 	.byte	0x04, 0x36
        /*00aa*/ 	.short	(.L_33 - .L_32)
.L_32:
        /*00ac*/ 	.word	0x00000008
.L_33:


//--------------------- .nv.callgraph             --------------------------
	.section	.nv.callgraph,"",@"SHT_CUDA_CALLGRAPH"
	.align	4
	.sectionentsize	8
	.align		4
        /*0000*/ 	.word	0x00000000
	.align		4
        /*0004*/ 	.word	0xffffffff
	.align		4
        /*0008*/ 	.word	0x00000000
	.align		4
        /*000c*/ 	.word	0xfffffffe
	.align		4
        /*0010*/ 	.word	0x00000000
	.align		4
        /*0014*/ 	.word	0xfffffffd
	.align		4
        /*0018*/ 	.word	0x00000000
	.align		4
        /*001c*/ 	.word	0xfffffffc


//--------------------- .nv.constant4             --------------------------
	.section	.nv.constant4,"a",@progbits
	.align	8
	.align		8
.nv.constant4:
        /*0000*/ 	.dword	_$_str
	.align		8
        /*0008*/ 	.dword	_$_str_$_2


//--------------------- .text.triton_poi_fused__native_batch_norm_legit_no_training_relu_8 --------------------------
	.section	.text.triton_poi_fused__native_batch_norm_legit_no_training_relu_8,"ax",@progbits
	.align	128
        .global         triton_poi_fused__native_batch_norm_legit_no_training_relu_8
        .type           triton_poi_fused__native_batch_norm_legit_no_training_relu_8,@function
        .size           triton_poi_fused__native_batch_norm_legit_no_training_relu_8,(.L_x_1 - triton_poi_fused__native_batch_norm_legit_no_training_relu_8)
        .other          triton_poi_fused__native_batch_norm_legit_no_training_relu_8,@"STO_CUDA_ENTRY STV_DEFAULT"
triton_poi_fused__native_batch_norm_legit_no_training_relu_8:
.text.triton_poi_fused__native_batch_norm_legit_no_training_relu_8:
[----:B------:R-:W-:Y:S01]  /*0000*/  LDC R1, c[0x0][0x28] ;  /* 0x00000a00ff017b82 */ /* 0x000fe20000000800 */
[----:B------:R-:W1:Y:S07]  /*0010*/  S2R R0, SR_TID.X ;  /* 0x0000000000007919 */ /* 0x000e6e0000002100 */
[----:B------:R-:W2:Y:S01]  /*0020*/  LDC.64 R6, c[0x0][0x220] ;  /* 0x00008800ff067b82 */ /* 0x000ea20000000a00 */
[----:B------:R-:W-:Y:S01]  /*0030*/  ULDC.64 UR4, c[0x0][0x208] ;  /* 0x0000820000047ab9 */ /* 0x000fe20000000a00 */
[----:B------:R-:W3:Y:S06]  /*0040*/  S2R R5, SR_CTAID.X ;  /* 0x0000000000057919 */ /* 0x000eec0000002500 */
[----:B------:R-:W4:Y:S08]  /*0050*/  LDC.64 R8, c[0x0][0x228] ;  /* 0x00008a00ff087b82 */ /* 0x000f300000000a00 */
[----:B------:R-:W5:Y:S01]  /*0060*/  LDC.64 R10, c[0x0][0x230] ;  /* 0x00008c00ff0a7b82 */ /* 0x000f620000000a00 */
[----:B-1----:R-:W-:-:S02]  /*0070*/  SHF.L.U32 R0, R0, 0x1, RZ ;  /* 0x0000000100007819 */ /* 0x002fc400000006ff */
[----:B---3--:R-:W-:Y:S02]  /*0080*/  SHF.R.S32.HI R3, RZ, 0x17, R5 ;  /* 0x00000017ff037819 */ /* 0x008fe40000011405 */
[----:B------:R-:W-:Y:S02]  /*0090*/  LOP3.LUT R0, R0, 0xfe, RZ, 0xc0, !PT ;  /* 0x000000fe00007812 */ /* 0x000fe400078ec0ff */
[----:B------:R-:W-:Y:S02]  /*00a0*/  SGXT R3, R3, 0x1 ;  /* 0x000000010303781a */ /* 0x000fe40000000200 */
[----:B------:R-:W-:Y:S02]  /*00b0*/  LEA R0, R5, R0, 0x8 ;  /* 0x0000000005007211 */ /* 0x000fe400078e40ff */
[----:B------:R-:W1:Y:S02]  /*00c0*/  LDC.64 R4, c[0x0][0x218] ;  /* 0x00008600ff047b82 */ /* 0x000e640000000a00 */
[----:B------:R-:W-:-:S04]  /*00d0*/  LEA.HI R3, R3, R0, RZ, 0x8 ;  /* 0x0000000003037211 */ /* 0x000fc800078f40ff */
[----:B------:R-:W-:-:S04]  /*00e0*/  SHF.R.S32.HI R3, RZ, 0x8, R3 ;  /* 0x00000008ff037819 */ /* 0x000fc80000011403 */
[----:B------:R-:W-:-:S04]  /*00f0*/  LEA.HI R2, R3, R3, RZ, 0x6 ;  /* 0x0000000303027211 */ /* 0x000fc800078f30ff */
[----:B------:R-:W-:-:S05]  /*0100*/  LOP3.LUT R2, R2, 0xffffffc0, RZ, 0xc0, !PT ;  /* 0xffffffc002027812 */ /* 0x000fca00078ec0ff */
[----:B------:R-:W-:Y:S02]  /*0110*/  IMAD.IADD R13, R3, 0x1, -R2 ;  /* 0x00000001030d7824 */ /* 0x000fe400078e0a02 */
[----:B------:R-:W3:Y:S02]  /*0120*/  LDC.64 R2, c[0x0][0x210] ;  /* 0x00008400ff027b82 */ /* 0x000ee40000000a00 */
[----:B--2---:R-:W-:-:S06]  /*0130*/  IMAD.WIDE R6, R13, 0x4, R6 ;  /* 0x000000040d067825 */ /* 0x004fcc00078e0206 */
[----:B------:R-:W2:Y:S01]  /*0140*/  LDG.E.EL R6, desc[UR4][R6.64] ;  /* 0x0000000406067981 */ /* 0x000ea2000c2e1900 */
[----:B-1----:R-:W-:-:S05]  /*0150*/  IMAD.WIDE R4, R13, 0x4, R4 ;  /* 0x000000040d047825 */ /* 0x002fca00078e0204 */
[----:B------:R1:W2:Y:S01]  /*0160*/  LDG.E.EL R12, desc[UR4][R4.64] ;  /* 0x00000004040c7981 */ /* 0x0002a2000c2e1900 */
[----:B----4-:R-:W-:-:S04]  /*0170*/  IMAD.WIDE R8, R13, 0x4, R8 ;  /* 0x000000040d087825 */ /* 0x010fc800078e0208 */
[----:B-----5:R-:W-:Y:S02]  /*0180*/  IMAD.WIDE R10, R13, 0x4, R10 ;  /* 0x000000040d0a7825 */ /* 0x020fe400078e020a */
[----:B------:R4:W5:Y:S02]  /*0190*/  LDG.E.EL R8, desc[UR4][R8.64] ;  /* 0x0000000408087981 */ /* 0x000964000c2e1900 */
[----:B---3--:R-:W-:Y:S02]  /*01a0*/  IMAD.WIDE R2, R0, 0x4, R2 ;  /* 0x0000000400027825 */ /* 0x008fe400078e0202 */
[----:B------:R-:W5:Y:S01]  /*01b0*/  LDG.E.EL R11, desc[UR4][R10.64] ;  /* 0x000000040a0b7981 */ /* 0x000f62000c2e1900 */
[----:B------:R-:W-:Y:S01]  /*01c0*/  HFMA2.MMA R14, -RZ, RZ, 1.625, 0 ;  /* 0x3e800000ff0e7435 */ /* 0x000fe200000001ff */
[----:B-1----:R-:W1:Y:S02]  /*01d0*/  LDC.64 R4, c[0x0][0x238] ;  /* 0x00008e00ff047b82 */ /* 0x002e640000000a00 */
[----:B------:R-:W3:Y:S01]  /*01e0*/  LDG.E.64 R2, desc[UR4][R2.64] ;  /* 0x0000000402027981 */ /* 0x000ee2000c1e1b00 */
[----:B----4-:R-:W-:-:S04]  /*01f0*/  SHF.R.S32.HI R9, RZ, 0x1f, R0 ;  /* 0x0000001fff097819 */ /* 0x010fc80000011400 */
[----:B------:R-:W-:-:S04]  /*0200*/  LEA.HI R9, R9, R0, RZ, 0xe ;  /* 0x0000000009097211 */ /* 0x000fc800078f70ff */
[----:B------:R-:W-:Y:S02]  /*0210*/  LOP3.LUT R13, R9, 0xffffc000, RZ, 0xc0, !PT ;  /* 0xffffc000090d7812 */ /* 0x000fe400078ec0ff */
[----:B------:R-:W-:-:S03]  /*0220*/  SHF.R.S32.HI R9, RZ, 0xe, R9 ;  /* 0x0000000eff097819 */ /* 0x000fc60000011409 */
[----:B------:R-:W-:-:S04]  /*0230*/  IMAD.IADD R0, R0, 0x1, -R13 ;  /* 0x0000000100007824 */ /* 0x000fc800078e0a0d */
[----:B------:R-:W-:-:S04]  /*0240*/  IMAD R9, R9, 0x8300, R0 ;  /* 0x0000830009097824 */ /* 0x000fc800078e0200 */
[----:B-1----:R-:W-:-:S04]  /*0250*/  IMAD.WIDE R4, R9, 0x4, R4 ;  /* 0x0000000409047825 */ /* 0x002fc800078e0204 */
[----:B--2---:R-:W-:-:S04]  /*0260*/  FADD R6, R6, 0.0010000000474974513054 ;  /* 0x3a83126f06067421 */ /* 0x004fc80000000000 */
[----:B------:R-:W1:Y:S02]  /*0270*/  MUFU.SQRT R7, R6 ;  /* 0x0000000600077308 */ /* 0x000e640000002000 */
[C---:B-1----:R-:W-:Y:S02]  /*0280*/  FSETP.GT.AND P0, PT, R7.reuse, 8.50705917302346158658e+37, PT ;  /* 0x7e8000000700780b */ /* 0x042fe40003f04000 */
[----:B------:R-:W-:-:S11]  /*0290*/  FSETP.GEU.AND P1, PT, R7, 1.175494350822287508e-38, PT ;  /* 0x008000000700780b */ /* 0x000fd60003f2e000 */
[----:B------:R-:W-:-:S04]  /*02a0*/  @P0 FMUL R7, R7, 0.25 ;  /* 0x3e80000007070820 */ /* 0x000fc80000400000 */
[----:B------:R-:W-:-:S06]  /*02b0*/  @!P1 FMUL R7, R7, 16777216 ;  /* 0x4b80000007079820 */ /* 0x000fcc0000400000 */
[----:B------:R-:W1:Y:S01]  /*02c0*/  MUFU.RCP R7, R7 ;  /* 0x0000000700077308 */ /* 0x000e620000001000 */
[----:B------:R-:W-:Y:S01]  /*02d0*/  FSEL R14, R14, 1, P0 ;  /* 0x3f8000000e0e7808 */ /* 0x000fe20000000000 */
[----:B---3--:R-:W-:-:S04]  /*02e0*/  FADD R2, R2, -R12 ;  /* 0x8000000c02027221 */ /* 0x008fc80000000000 */
[----:B------:R-:W-:Y:S01]  /*02f0*/  @!P1 FMUL R14, R14, 16777216 ;  /* 0x4b8000000e0e9820 */ /* 0x000fe20000400000 */
[----:B------:R-:W-:-:S03]  /*0300*/  FADD R3, R3, -R12 ;  /* 0x8000000c03037221 */ /* 0x000fc60000000000 */
[----:B-1----:R-:W-:-:S04]  /*0310*/  FMUL R14, R7, R14 ;  /* 0x0000000e070e7220 */ /* 0x002fc80000400000 */
[-C--:B------:R-:W-:Y:S01]  /*0320*/  FMUL R2, R2, R14.reuse ;  /* 0x0000000e02027220 */ /* 0x080fe20000400000 */
[----:B------:R-:W-:-:S03]  /*0330*/  FMUL R14, R3, R14 ;  /* 0x0000000e030e7220 */ /* 0x000fc60000400000 */
[C-C-:B-----5:R-:W-:Y:S01]  /*0340*/  FFMA R2, R8.reuse, R2, R11.reuse ;  /* 0x0000000208027223 */ /* 0x160fe2000000000b */
[----:B------:R-:W-:-:S04]  /*0350*/  FFMA R14, R8, R14, R11 ;  /* 0x0000000e080e7223 */ /* 0x000fc8000000000b */
[----:B------:R-:W-:Y:S02]  /*0360*/  FSETP.GEU.AND P0, PT, R2, RZ, PT ;  /* 0x000000ff0200720b */ /* 0x000fe40003f0e000 */
[----:B------:R-:W-:Y:S02]  /*0370*/  FSETP.GEU.AND P1, PT, R14, RZ, PT ;  /* 0x000000ff0e00720b */ /* 0x000fe40003f2e000 */
[----:B------:R-:W-:Y:S02]  /*0380*/  FSEL R2, R2, RZ, P0 ;  /* 0x000000ff02027208 */ /* 0x000fe40000000000 */
[----:B------:R-:W-:-:S05]  /*0390*/  FSEL R3, R14, RZ, P1 ;  /* 0x000000ff0e037208 */ /* 0x000fca0000800000 */
[----:B------:R-:W-:Y:S01]  /*03a0*/  STG.E.64 desc[UR4][R4.64], R2 ;  /* 0x0000000204007986 */ /* 0x000fe2000c101b04 */
[----:B------:R-:W-:Y:S05]  /*03b0*/  EXIT ;  /* 0x000000000000794d */ /* 0x000fea0003800000 */
.L_x_0:
[----:B------:R-:W-:-:S00]  /*03c0*/  BRA `(.L_x_0) ;  /* 0xfffffffc00fc7947 */ /* 0x000fc0000383ffff */
[----:B------:R-:W-:-:S00]  /*03d0*/  NOP ;  /* 0x0000000000007918 */ /* 0x000fc00000000000 */
        /* <DEDUP_REMOVED lines=10> */
.L_x_1:


//--------------------- .nv.global.init           --------------------------
	.section	.nv.global.init,"aw",@progbits
.nv.global.init:
	.type		_$_str,@object
	.size		_$_str,(_$_str_$_2 - _$_str)
_$_str:
        /*0000*/ 	.byte	0x5f, 0x5f, 0x43, 0x55, 0x44, 0x41, 0x5f, 0x46, 0x54, 0x5a, 0x00
	.type		_$_str_$_2,@object
	.size		_$_str_$_2,(.L_1 - _$_str_$_2)
_$_str_$_2:
        /*000b*/ 	.byte	0x5f, 0x5f, 0x43, 0x55, 0x44, 0x41, 0x5f, 0x50, 0x52, 0x45, 0x43, 0x5f, 0x53, 0x51, 0x52, 0x54
        /*001b*/ 	.byte	0x00
.L_1:


//--------------------- .nv.constant0.triton_poi_fused__native_batch_norm_legit_no_training_relu_8 --------------------------
	.section	.nv.constant0.triton_poi_fused__native_batch_norm_legit_no_training_relu_8,"a",@progbits
	.sectionflags	@""
	.align	4
.nv.constant0.triton_poi_fused__native_batch_norm_legit_no_training_relu_8:
	.zero		580
